//
// Generated by NVIDIA NVVM Compiler
//
// Compiler Build ID: CL-36424714
// Cuda compilation tools, release 13.0, V13.0.88
// Based on NVVM 20.0.0
//

.version 9.0
.target sm_100
.address_size 64

	// .globl	_Z11spmv_kernelPKfPKiS2_S0_Pfi

.visible .entry _Z11spmv_kernelPKfPKiS2_S0_Pfi(
	.param .u64 .ptr .align 1 _Z11spmv_kernelPKfPKiS2_S0_Pfi_param_0,
	.param .u64 .ptr .align 1 _Z11spmv_kernelPKfPKiS2_S0_Pfi_param_1,
	.param .u64 .ptr .align 1 _Z11spmv_kernelPKfPKiS2_S0_Pfi_param_2,
	.param .u64 .ptr .align 1 _Z11spmv_kernelPKfPKiS2_S0_Pfi_param_3,
	.param .u64 .ptr .align 1 _Z11spmv_kernelPKfPKiS2_S0_Pfi_param_4,
	.param .u32 _Z11spmv_kernelPKfPKiS2_S0_Pfi_param_5
)
{
	.reg .pred 	%p<2>;
	.reg .b32 	%r<8>;
	.reg .b32 	%f<5>;
	.reg .b64 	%rd<19>;

	ld.param.u64 	%rd1, [_Z11spmv_kernelPKfPKiS2_S0_Pfi_param_0];
	ld.param.u64 	%rd2, [_Z11spmv_kernelPKfPKiS2_S0_Pfi_param_1];
	ld.param.u64 	%rd3, [_Z11spmv_kernelPKfPKiS2_S0_Pfi_param_2];
	ld.param.u64 	%rd4, [_Z11spmv_kernelPKfPKiS2_S0_Pfi_param_3];
	ld.param.u64 	%rd5, [_Z11spmv_kernelPKfPKiS2_S0_Pfi_param_4];
	ld.param.u32 	%r2, [_Z11spmv_kernelPKfPKiS2_S0_Pfi_param_5];
	mov.u32 	%r3, %ctaid.x;
	mov.u32 	%r4, %ntid.x;
	mov.u32 	%r5, %tid.x;
	mad.lo.s32 	%r1, %r3, %r4, %r5;
	setp.ge.s32 	%p1, %r1, %r2;
	@%p1 bra 	$L__BB0_2;
	cvta.to.global.u64 	%rd6, %rd2;
	cvta.to.global.u64 	%rd7, %rd1;
	cvta.to.global.u64 	%rd8, %rd3;
	cvta.to.global.u64 	%rd9, %rd4;
	cvta.to.global.u64 	%rd10, %rd5;
	mul.wide.s32 	%rd11, %r1, 4;
	add.s64 	%rd12, %rd6, %rd11;
	ld.global.u32 	%r6, [%rd12];
	mul.wide.s32 	%rd13, %r6, 4;
	add.s64 	%rd14, %rd10, %rd13;
	add.s64 	%rd15, %rd7, %rd11;
	ld.global.f32 	%f1, [%rd15];
	add.s64 	%rd16, %rd8, %rd11;
	ld.global.u32 	%r7, [%rd16];
	mul.wide.s32 	%rd17, %r7, 4;
	add.s64 	%rd18, %rd9, %rd17;
	ld.global.f32 	%f2, [%rd18];
	mul.f32 	%f3, %f1, %f2;
	atom.global.add.f32 	%f4, [%rd14], %f3;
$L__BB0_2:
	ret;

}


// ===== COMPILED SASS (sm_100) =====

	.target	sm_100

	.elftype	@"ET_EXEC"


//--------------------- .note.nv.tkinfo           --------------------------
	.section	.note.nv.tkinfo,"",@"SHT_NOTE"
	.sectionflags	@"SHF_NOTE_NV_TKINFO"
	.tkinfo
        /*0018*/ 	.word	0x00000002
        /*0030*/ 	.string	""
        /*0030*/ 	.string	"ptxas"
        /*0030*/ 	.string	"Cuda compilation tools, release 13.0, V13.0.88"
        /*0030*/ 	.string	"Build cuda_13.0.r13.0/compiler.36424714_0"
        /*0030*/ 	.string	"-arch sm_100 -m 64 "



//--------------------- .note.nv.cuinfo           --------------------------
	.section	.note.nv.cuinfo,"",@"SHT_NOTE"
	.sectionflags	@"SHF_NOTE_NV_CUINFO"
        /*0018*/ 	.short	0x0002
        /*001a*/ 	.short	0x0064
        /*001c*/ 	.short	0x0082
	.zero		2


//--------------------- .nv.info                  --------------------------
	.section	.nv.info,"",@"SHT_CUDA_INFO"
	.align	4


	//----- nvinfo : EIATTR_REGCOUNT
	.align		4
        /*0000*/ 	.byte	0x04, 0x2f
        /*0002*/ 	.short	(.L_1 - .L_0)
	.align		4
.L_0:
        /*0004*/ 	.word	index@(_Z11spmv_kernelPKfPKiS2_S0_Pfi)
        /*0008*/ 	.word	0x0000000e


	//----- nvinfo : EIATTR_FRAME_SIZE
	.align		4
.L_1:
        /*000c*/ 	.byte	0x04, 0x11
        /*000e*/ 	.short	(.L_3 - .L_2)
	.align		4
.L_2:
        /*0010*/ 	.word	index@(_Z11spmv_kernelPKfPKiS2_S0_Pfi)
        /*0014*/ 	.word	0x00000000


	//----- nvinfo : EIATTR_MIN_STACK_SIZE
	.align		4
.L_3:
        /*0018*/ 	.byte	0x04, 0x12
        /*001a*/ 	.short	(.L_5 - .L_4)
	.align		4
.L_4:
        /*001c*/ 	.word	index@(_Z11spmv_kernelPKfPKiS2_S0_Pfi)
        /*0020*/ 	.word	0x00000000
.L_5:


//--------------------- .nv.compat                --------------------------
	.section	.nv.compat,"",@"SHT_CUDA_COMPAT_INFO"
	.align	4
        /*0000*/ 	.byte	0x02, 0x09, 0x00, 0x00, 0x02, 0x02, 0x01, 0x00, 0x02, 0x05, 0x05, 0x00, 0x03, 0x07, 0x01, 0x01
        /*0010*/ 	.byte	0x02, 0x03, 0x00, 0x00, 0x02, 0x06, 0x01, 0x00, 0x04, 0x0b, 0x08, 0x00, 0x09, 0x00, 0x00, 0x00
        /*0020*/ 	.byte	0x00, 0x00, 0x00, 0x00


//--------------------- .nv.info._Z11spmv_kernelPKfPKiS2_S0_Pfi --------------------------
	.section	.nv.info._Z11spmv_kernelPKfPKiS2_S0_Pfi,"",@"SHT_CUDA_INFO"
	.sectionflags	@""
	.align	4


	//----- nvinfo : EIATTR_CUDA_API_VERSION
	.align		4
        /*0000*/ 	.byte	0x04, 0x37
        /*0002*/ 	.short	(.L_7 - .L_6)
.L_6:
        /*0004*/ 	.word	0x00000082


	//----- nvinfo : EIATTR_KPARAM_INFO
	.align		4
.L_7:
        /*0008*/ 	.byte	0x04, 0x17
        /*000a*/ 	.short	(.L_9 - .L_8)
.L_8:
        /*000c*/ 	.word	0x00000000
        /*0010*/ 	.short	0x0005
        /*0012*/ 	.short	0x0028
        /*0014*/ 	.byte	0x00, 0xf0, 0x11, 0x00


	//----- nvinfo : EIATTR_KPARAM_INFO
	.align		4
.L_9:
        /*0018*/ 	.byte	0x04, 0x17
        /*001a*/ 	.short	(.L_11 - .L_10)
.L_10:
        /*001c*/ 	.word	0x00000000
        /*0020*/ 	.short	0x0004
        /*0022*/ 	.short	0x0020
        /*0024*/ 	.byte	0x00, 0xf5, 0x21, 0x00


	//----- nvinfo : EIATTR_KPARAM_INFO
	.align		4
.L_11:
        /*0028*/ 	.byte	0x04, 0x17
        /*002a*/ 	.short	(.L_13 - .L_12)
.L_12:
        /*002c*/ 	.word	0x00000000
        /*0030*/ 	.short	0x0003
        /*0032*/ 	.short	0x0018
        /*0034*/ 	.byte	0x00, 0xf5, 0x21, 0x00


	//----- nvinfo : EIATTR_KPARAM_INFO
	.align		4
.L_13:
        /*0038*/ 	.byte	0x04, 0x17
        /*003a*/ 	.short	(.L_15 - .L_14)
.L_14:
        /*003c*/ 	.word	0x00000000
        /*0040*/ 	.short	0x0002
        /*0042*/ 	.short	0x0010
        /*0044*/ 	.byte	0x00, 0xf5, 0x21, 0x00


	//----- nvinfo : EIATTR_KPARAM_INFO
	.align		4
.L_15:
        /*0048*/ 	.byte	0x04, 0x17
        /*004a*/ 	.short	(.L_17 - .L_16)
.L_16:
        /*004c*/ 	.word	0x00000000
        /*0050*/ 	.short	0x0001
        /*0052*/ 	.short	0x0008
        /*0054*/ 	.byte	0x00, 0xf5, 0x21, 0x00


	//----- nvinfo : EIATTR_KPARAM_INFO
	.align		4
.L_17:
        /*0058*/ 	.byte	0x04, 0x17
        /*005a*/ 	.short	(.L_19 - .L_18)
.L_18:
        /*005c*/ 	.word	0x00000000
        /*0060*/ 	.short	0x0000
        /*0062*/ 	.short	0x0000
        /*0064*/ 	.byte	0x00, 0xf5, 0x21, 0x00


	//----- nvinfo : EIATTR_SPARSE_MMA_MASK
	.align		4
.L_19:
        /*0068*/ 	.byte	0x03, 0x50
        /*006a*/ 	.short	0x0000


	//----- nvinfo : EIATTR_MAXREG_COUNT
	.align		4
        /*006c*/ 	.byte	0x03, 0x1b
        /*006e*/ 	.short	0x00ff


	//----- nvinfo : EIATTR_MERCURY_ISA_VERSION
	.align		4
        /*0070*/ 	.byte	0x03, 0x5f
        /*0072*/ 	.short	0x0101


	//----- nvinfo : EIATTR_VRC_CTA_INIT_COUNT
	.align		4
        /*0074*/ 	.byte	0x02, 0x4a
	.zero		1
	.zero		1


	//----- nvinfo : EIATTR_EXIT_INSTR_OFFSETS
	.align		4
        /*0078*/ 	.byte	0x04, 0x1c
        /*007a*/ 	.short	(.L_21 - .L_20)


	//   ....[0]....
.L_20:
        /*007c*/ 	.word	0x00000070


	//   ....[1]....
        /*0080*/ 	.word	0x00000190


	//----- nvinfo : EIATTR_CBANK_PARAM_SIZE
	.align		4
.L_21:
        /*0084*/ 	.byte	0x03, 0x19
        /*0086*/ 	.short	0x002c


	//----- nvinfo : EIATTR_PARAM_CBANK
	.align		4
        /*0088*/ 	.byte	0x04, 0x0a
        /*008a*/ 	.short	(.L_23 - .L_22)
	.align		4
.L_22:
        /*008c*/ 	.word	index@(.nv.constant0._Z11spmv_kernelPKfPKiS2_S0_Pfi)
        /*0090*/ 	.short	0x0380
        /*0092*/ 	.short	0x002c


	//----- nvinfo : EIATTR_SW_WAR
	.align		4
.L_23:
        /*0094*/ 	.byte	0x04, 0x36
        /*0096*/ 	.short	(.L_25 - .L_24)
.L_24:
        /*0098*/ 	.word	0x00000008
.L_25:


//--------------------- .nv.callgraph             --------------------------
	.section	.nv.callgraph,"",@"SHT_CUDA_CALLGRAPH"
	.align	4
	.sectionentsize	8
	.align		4
        /*0000*/ 	.word	0x00000000
	.align		4
        /*0004*/ 	.word	0xffffffff
	.align		4
        /*0008*/ 	.word	0x00000000
	.align		4
        /*000c*/ 	.word	0xfffffffe
	.align		4
        /*0010*/ 	.word	0x00000000
	.align		4
        /*0014*/ 	.word	0xfffffffd
	.align		4
        /*0018*/ 	.word	0x00000000
	.align		4
        /*001c*/ 	.word	0xfffffffc


//--------------------- .text._Z11spmv_kernelPKfPKiS2_S0_Pfi --------------------------
	.section	.text._Z11spmv_kernelPKfPKiS2_S0_Pfi,"ax",@progbits
	.align	128
        .global         _Z11spmv_kernelPKfPKiS2_S0_Pfi
        .type           _Z11spmv_kernelPKfPKiS2_S0_Pfi,@function
        .size           _Z11spmv_kernelPKfPKiS2_S0_Pfi,(.L_x_1 - _Z11spmv_kernelPKfPKiS2_S0_Pfi)
        .other          _Z11spmv_kernelPKfPKiS2_S0_Pfi,@"STO_CUDA_ENTRY STV_DEFAULT"
_Z11spmv_kernelPKfPKiS2_S0_Pfi:
.text._Z11spmv_kernelPKfPKiS2_S0_Pfi:
[----:B------:R-:W-:Y:S01]  /*0000*/  LDC R1, c[0x0][0x37c] ;  /* 0x0000df00ff017b82 */ /* 0x000fe20000000800 */
[----:B------:R-:W0:Y:S07]  /*0010*/  S2R R0, SR_TID.X ;  /* 0x0000000000007919 */ /* 0x000e2e0000002100 */
[----:B------:R-:W0:Y:S01]  /*0020*/  S2UR UR4, SR_CTAID.X ;  /* 0x00000000000479c3 */ /* 0x000e220000002500 */
[----:B------:R-:W1:Y:S07]  /*0030*/  LDCU UR5, c[0x0][0x3a8] ;  /* 0x00007500ff0577ac */ /* 0x000e6e0008000800 */
[----:B------:R-:W0:Y:S02]  /*0040*/  LDC R11, c[0x0][0x360] ;  /* 0x0000d800ff0b7b82 */ /* 0x000e240000000800 */
[----:B0-----:R-:W-:-:S05]  /*0050*/  IMAD R11, R11, UR4, R0 ;  /* 0x000000040b0b7c24 */ /* 0x001fca000f8e0200 */
[----:B-1----:R-:W-:-:S13]  /*0060*/  ISETP.GE.AND P0, PT, R11, UR5, PT ;  /* 0x000000050b007c0c */ /* 0x002fda000bf06270 */
[----:B------:R-:W-:Y:S05]  /*0070*/  @P0 EXIT ;  /* 0x000000000000094d */ /* 0x000fea0003800000 */
[----:B------:R-:W0:Y:S01]  /*0080*/  LDC.64 R4, c[0x0][0x390] ;  /* 0x0000e400ff047b82 */ /* 0x000e220000000a00 */
[----:B------:R-:W1:Y:S07]  /*0090*/  LDCU.64 UR4, c[0x0][0x358] ;  /* 0x00006b00ff0477ac */ /* 0x000e6e0008000a00 */
[----:B------:R-:W2:Y:S08]  /*00a0*/  LDC.64 R2, c[0x0][0x388] ;  /* 0x0000e200ff027b82 */ /* 0x000eb00000000a00 */
[----:B------:R-:W3:Y:S01]  /*00b0*/  LDC.64 R6, c[0x0][0x380] ;  /* 0x0000e000ff067b82 */ /* 0x000ee20000000a00 */
[----:B0-----:R-:W-:-:S07]  /*00c0*/  IMAD.WIDE R4, R11, 0x4, R4 ;  /* 0x000000040b047825 */ /* 0x001fce00078e0204 */
[----:B------:R-:W0:Y:S01]  /*00d0*/  LDC.64 R8, c[0x0][0x398] ;  /* 0x0000e600ff087b82 */ /* 0x000e220000000a00 */
[----:B-1----:R-:W0:Y:S01]  /*00e0*/  LDG.E R5, desc[UR4][R4.64] ;  /* 0x0000000404057981 */ /* 0x002e22000c1e1900 */
[----:B--2---:R-:W-:-:S06]  /*00f0*/  IMAD.WIDE R2, R11, 0x4, R2 ;  /* 0x000000040b027825 */ /* 0x004fcc00078e0202 */
[----:B------:R-:W2:Y:S01]  /*0100*/  LDG.E R3, desc[UR4][R2.64] ;  /* 0x0000000402037981 */ /* 0x000ea2000c1e1900 */
[----:B---3--:R-:W-:Y:S02]  /*0110*/  IMAD.WIDE R6, R11, 0x4, R6 ;  /* 0x000000040b067825 */ /* 0x008fe400078e0206 */
[----:B------:R-:W2:Y:S04]  /*0120*/  LDC.64 R10, c[0x0][0x3a0] ;  /* 0x0000e800ff0a7b82 */ /* 0x000ea80000000a00 */
[----:B------:R-:W3:Y:S01]  /*0130*/  LDG.E R6, desc[UR4][R6.64] ;  /* 0x0000000406067981 */ /* 0x000ee2000c1e1900 */
[----:B0-----:R-:W-:-:S06]  /*0140*/  IMAD.WIDE R8, R5, 0x4, R8 ;  /* 0x0000000405087825 */ /* 0x001fcc00078e0208 */
[----:B------:R-:W3:Y:S01]  /*0150*/  LDG.E R9, desc[UR4][R8.64] ;  /* 0x0000000408097981 */ /* 0x000ee2000c1e1900 */
[----:B--2---:R-:W-:-:S04]  /*0160*/  IMAD.WIDE R4, R3, 0x4, R10 ;  /* 0x0000000403047825 */ /* 0x004fc800078e020a */
[----:B---3--:R-:W-:-:S05]  /*0170*/  FMUL R11, R6, R9 ;  /* 0x00000009060b7220 */ /* 0x008fca0000400000 */
[----:B------:R-:W-:Y:S01]  /*0180*/  REDG.E.ADD.F32.FTZ.RN.STRONG.GPU desc[UR4][R4.64], R11 ;  /* 0x0000000b040079a6 */ /* 0x000fe2000c12f304 */
[----:B------:R-:W-:Y:S05]  /*0190*/  EXIT ;  /* 0x000000000000794d */ /* 0x000fea0003800000 */
.L_x_0:
[----:B------:R-:W-:-:S00]  /*01a0*/  BRA `(.L_x_0) ;  /* 0xfffffffc00fc7947 */ /* 0x000fc0000383ffff */
[----:B------:R-:W-:-:S00]  /*01b0*/  NOP ;  /* 0x0000000000007918 */ /* 0x000fc00000000000 */
        /* <DEDUP_REMOVED lines=12> */
.L_x_1:


//--------------------- .nv.shared.reserved.0     --------------------------
	.section	.nv.shared.reserved.0,"aw",@nobits
	.weak		__nv_reservedSMEM_offset_0_alias
	.size		__nv_reservedSMEM_offset_0_alias, 0, 64
	.other		__nv_reservedSMEM_offset_0_alias,@"STO_CUDA_RESERVED_SHARED STV_DEFAULT"
__nv_reservedSMEM_offset_0_alias:
	.zero		0
	.zero		64


//--------------------- .nv.constant0._Z11spmv_kernelPKfPKiS2_S0_Pfi --------------------------
	.section	.nv.constant0._Z11spmv_kernelPKfPKiS2_S0_Pfi,"a",@progbits
	.sectionflags	@""
	.align	4
.nv.constant0._Z11spmv_kernelPKfPKiS2_S0_Pfi:
	.zero		940


//--------------------- SYMBOLS --------------------------

	.type		.nv.reservedSmem.offset0,@object
	.size		.nv.reservedSmem.offset0,0x4
